//
// Generated by NVIDIA NVVM Compiler
//
// Compiler Build ID: CL-36424714
// Cuda compilation tools, release 13.0, V13.0.88
// Based on NVVM 20.0.0
//

.version 9.0
.target sm_100
.address_size 64

	// .globl	_Z8MyKernel14cudaPitchedPtr10cudaExtent
.extern .func  (.param .b32 func_retval0) vprintf
(
	.param .b64 vprintf_param_0,
	.param .b64 vprintf_param_1
)
;
.global .align 1 .b8 $str[10] = {37, 100, 32, 37, 100, 32, 37, 100, 10};

.visible .entry _Z8MyKernel14cudaPitchedPtr10cudaExtent(
	.param .align 8 .b8 _Z8MyKernel14cudaPitchedPtr10cudaExtent_param_0[32],
	.param .align 8 .b8 _Z8MyKernel14cudaPitchedPtr10cudaExtent_param_1[24]
)
{
	.local .align 8 .b8 	__local_depot0[16];
	.reg .b64 	%SP;
	.reg .b64 	%SPL;
	.reg .b32 	%r<9>;
	.reg .b32 	%f<2>;
	.reg .b64 	%rd<15>;

	mov.u64 	%SPL, __local_depot0;
	cvta.local.u64 	%SP, %SPL;
	ld.param.u64 	%rd1, [_Z8MyKernel14cudaPitchedPtr10cudaExtent_param_0+8];
	ld.param.u64 	%rd2, [_Z8MyKernel14cudaPitchedPtr10cudaExtent_param_1+8];
	ld.param.u64 	%rd3, [_Z8MyKernel14cudaPitchedPtr10cudaExtent_param_0];
	add.u64 	%rd4, %SP, 0;
	add.u64 	%rd5, %SPL, 0;
	cvta.to.global.u64 	%rd6, %rd3;
	mov.u32 	%r1, %tid.x;
	mov.u32 	%r2, %tid.y;
	mov.u32 	%r3, %ctaid.x;
	st.local.v2.u32 	[%rd5], {%r1, %r2};
	st.local.u32 	[%rd5+8], %r3;
	mov.u64 	%rd7, $str;
	cvta.global.u64 	%rd8, %rd7;
	{ // callseq 0, 0
	.param .b64 param0;
	st.param.b64 	[param0], %rd8;
	.param .b64 param1;
	st.param.b64 	[param1], %rd4;
	.param .b32 retval0;
	call.uni (retval0), 
	vprintf, 
	(
	param0, 
	param1
	);
	ld.param.b32 	%r4, [retval0];
	} // callseq 0
	cvt.u64.u32 	%rd9, %r3;
	cvt.u64.u32 	%rd10, %r2;
	shl.b32 	%r6, %r1, 2;
	cvt.u64.u32 	%rd11, %r6;
	mad.lo.s64 	%rd12, %rd2, %rd9, %rd10;
	mad.lo.s64 	%rd13, %rd12, %rd1, %rd11;
	add.s64 	%rd14, %rd6, %rd13;
	mad.lo.s32 	%r7, %r2, 10, %r1;
	mad.lo.s32 	%r8, %r3, 100, %r7;
	cvt.rn.f32.u32 	%f1, %r8;
	st.global.f32 	[%rd14], %f1;
	ret;

}


// ===== COMPILED SASS (sm_100) =====

	.target	sm_100

	.elftype	@"ET_EXEC"


//--------------------- .note.nv.tkinfo           --------------------------
	.section	.note.nv.tkinfo,"",@"SHT_NOTE"
	.sectionflags	@"SHF_NOTE_NV_TKINFO"
	.tkinfo
        /*0018*/ 	.word	0x00000002
        /*0030*/ 	.string	""
        /*0030*/ 	.string	"ptxas"
        /*0030*/ 	.string	"Cuda compilation tools, release 13.0, V13.0.88"
        /*0030*/ 	.string	"Build cuda_13.0.r13.0/compiler.36424714_0"
        /*0030*/ 	.string	"-arch sm_100 -m 64 "



//--------------------- .note.nv.cuinfo           --------------------------
	.section	.note.nv.cuinfo,"",@"SHT_NOTE"
	.sectionflags	@"SHF_NOTE_NV_CUINFO"
        /*0018*/ 	.short	0x0002
        /*001a*/ 	.short	0x0064
        /*001c*/ 	.short	0x0082
	.zero		2


//--------------------- .nv.info                  --------------------------
	.section	.nv.info,"",@"SHT_CUDA_INFO"
	.align	4


	//----- nvinfo : EIATTR_REGCOUNT
	.align		4
        /*0000*/ 	.byte	0x04, 0x2f
        /*0002*/ 	.short	(.L_2 - .L_1)
	.align		4
.L_1:
        /*0004*/ 	.word	index@(_Z8MyKernel14cudaPitchedPtr10cudaExtent)
        /*0008*/ 	.word	0x00000018


	//----- nvinfo : EIATTR_FRAME_SIZE
	.align		4
.L_2:
        /*000c*/ 	.byte	0x04, 0x11
        /*000e*/ 	.short	(.L_4 - .L_3)
	.align		4
.L_3:
        /*0010*/ 	.word	index@(_Z8MyKernel14cudaPitchedPtr10cudaExtent)
        /*0014*/ 	.word	0x00000010


	//----- nvinfo : EIATTR_MIN_STACK_SIZE
	.align		4
.L_4:
        /*0018*/ 	.byte	0x04, 0x12
        /*001a*/ 	.short	(.L_6 - .L_5)
	.align		4
.L_5:
        /*001c*/ 	.word	index@(_Z8MyKernel14cudaPitchedPtr10cudaExtent)
        /*0020*/ 	.word	0x00000010
.L_6:


//--------------------- .nv.compat                --------------------------
	.section	.nv.compat,"",@"SHT_CUDA_COMPAT_INFO"
	.align	4
        /*0000*/ 	.byte	0x02, 0x09, 0x00, 0x00, 0x02, 0x02, 0x01, 0x00, 0x02, 0x05, 0x05, 0x00, 0x03, 0x07, 0x01, 0x01
        /*0010*/ 	.byte	0x02, 0x03, 0x00, 0x00, 0x02, 0x06, 0x01, 0x00, 0x04, 0x0b, 0x08, 0x00, 0x09, 0x00, 0x00, 0x00
        /*0020*/ 	.byte	0x00, 0x00, 0x00, 0x00


//--------------------- .nv.info._Z8MyKernel14cudaPitchedPtr10cudaExtent --------------------------
	.section	.nv.info._Z8MyKernel14cudaPitchedPtr10cudaExtent,"",@"SHT_CUDA_INFO"
	.sectionflags	@""
	.align	4


	//----- nvinfo : EIATTR_CUDA_API_VERSION
	.align		4
        /*0000*/ 	.byte	0x04, 0x37
        /*0002*/ 	.short	(.L_8 - .L_7)
.L_7:
        /*0004*/ 	.word	0x00000082


	//----- nvinfo : EIATTR_KPARAM_INFO
	.align		4
.L_8:
        /*0008*/ 	.byte	0x04, 0x17
        /*000a*/ 	.short	(.L_10 - .L_9)
.L_9:
        /*000c*/ 	.word	0x00000000
        /*0010*/ 	.short	0x0001
        /*0012*/ 	.short	0x0020
        /*0014*/ 	.byte	0x00, 0xf0, 0x61, 0x00


	//----- nvinfo : EIATTR_KPARAM_INFO
	.align		4
.L_10:
        /*0018*/ 	.byte	0x04, 0x17
        /*001a*/ 	.short	(.L_12 - .L_11)
.L_11:
        /*001c*/ 	.word	0x00000000
        /*0020*/ 	.short	0x0000
        /*0022*/ 	.short	0x0000
        /*0024*/ 	.byte	0x00, 0xf0, 0x81, 0x00


	//----- nvinfo : EIATTR_SPARSE_MMA_MASK
	.align		4
.L_12:
        /*0028*/ 	.byte	0x03, 0x50
        /*002a*/ 	.short	0x0000


	//----- nvinfo : EIATTR_MAXREG_COUNT
	.align		4
        /*002c*/ 	.byte	0x03, 0x1b
        /*002e*/ 	.short	0x00ff


	//----- nvinfo : EIATTR_EXTERNS
	.align		4
        /*0030*/ 	.byte	0x04, 0x0f
        /*0032*/ 	.short	(.L_14 - .L_13)


	//   ....[0]....
	.align		4
.L_13:
        /*0034*/ 	.word	index@(vprintf)


	//----- nvinfo : EIATTR_MERCURY_ISA_VERSION
	.align		4
.L_14:
        /*0038*/ 	.byte	0x03, 0x5f
        /*003a*/ 	.short	0x0101


	//----- nvinfo : EIATTR_VRC_CTA_INIT_COUNT
	.align		4
        /*003c*/ 	.byte	0x02, 0x4a
	.zero		1
	.zero		1


	//----- nvinfo : EIATTR_SYSCALL_OFFSETS
	.align		4
        /*0040*/ 	.byte	0x04, 0x46
        /*0042*/ 	.short	(.L_16 - .L_15)


	//   ....[0]....
.L_15:
        /*0044*/ 	.word	0x00000120


	//----- nvinfo : EIATTR_EXIT_INSTR_OFFSETS
	.align		4
.L_16:
        /*0048*/ 	.byte	0x04, 0x1c
        /*004a*/ 	.short	(.L_18 - .L_17)


	//   ....[0]....
.L_17:
        /*004c*/ 	.word	0x00000240


	//----- nvinfo : EIATTR_CBANK_PARAM_SIZE
	.align		4
.L_18:
        /*0050*/ 	.byte	0x03, 0x19
        /*0052*/ 	.short	0x0038


	//----- nvinfo : EIATTR_PARAM_CBANK
	.align		4
        /*0054*/ 	.byte	0x04, 0x0a
        /*0056*/ 	.short	(.L_20 - .L_19)
	.align		4
.L_19:
        /*0058*/ 	.word	index@(.nv.constant0._Z8MyKernel14cudaPitchedPtr10cudaExtent)
        /*005c*/ 	.short	0x0380
        /*005e*/ 	.short	0x0038


	//----- nvinfo : EIATTR_SW_WAR
	.align		4
.L_20:
        /*0060*/ 	.byte	0x04, 0x36
        /*0062*/ 	.short	(.L_22 - .L_21)
.L_21:
        /*0064*/ 	.word	0x00000008
.L_22:


//--------------------- .nv.callgraph             --------------------------
	.section	.nv.callgraph,"",@"SHT_CUDA_CALLGRAPH"
	.align	4
	.sectionentsize	8
	.align		4
        /*0000*/ 	.word	0x00000000
	.align		4
        /*0004*/ 	.word	0xffffffff
	.align		4
        /*0008*/ 	.word	index@(_Z8MyKernel14cudaPitchedPtr10cudaExtent)
	.align		4
        /*000c*/ 	.word	index@(vprintf)
	.align		4
        /*0010*/ 	.word	0x00000000
	.align		4
        /*0014*/ 	.word	0xfffffffe
	.align		4
        /*0018*/ 	.word	0x00000000
	.align		4
        /*001c*/ 	.word	0xfffffffd
	.align		4
        /*0020*/ 	.word	0x00000000
	.align		4
        /*0024*/ 	.word	0xfffffffc


//--------------------- .nv.constant4             --------------------------
	.section	.nv.constant4,"a",@progbits
	.align	8
	.align		8
.nv.constant4:
        /*0000*/ 	.dword	vprintf
	.align		8
        /*0008*/ 	.dword	$str


//--------------------- .text._Z8MyKernel14cudaPitchedPtr10cudaExtent --------------------------
	.section	.text._Z8MyKernel14cudaPitchedPtr10cudaExtent,"ax",@progbits
	.align	128
        .global         _Z8MyKernel14cudaPitchedPtr10cudaExtent
        .type           _Z8MyKernel14cudaPitchedPtr10cudaExtent,@function
        .size           _Z8MyKernel14cudaPitchedPtr10cudaExtent,(.L_x_2 - _Z8MyKernel14cudaPitchedPtr10cudaExtent)
        .other          _Z8MyKernel14cudaPitchedPtr10cudaExtent,@"STO_CUDA_ENTRY STV_DEFAULT"
_Z8MyKernel14cudaPitchedPtr10cudaExtent:
.text._Z8MyKernel14cudaPitchedPtr10cudaExtent:
[----:B------:R-:W0:Y:S01]  /*0000*/  LDC R1, c[0x0][0x37c] ;  /* 0x0000df00ff017b82 */ /* 0x000e220000000800 */
[----:B------:R-:W1:Y:S01]  /*0010*/  S2R R16, SR_TID.X ;  /* 0x0000000000107919 */ /* 0x000e620000002100 */
[----:B0-----:R-:W-:Y:S01]  /*0020*/  IADD3 R1, PT, PT, R1, -0x10, RZ ;  /* 0xfffffff001017810 */ /* 0x001fe20007ffe0ff */
[----:B------:R-:W0:Y:S01]  /*0030*/  LDCU UR4, c[0x0][0x2f8] ;  /* 0x00005f00ff0477ac */ /* 0x000e220008000800 */
[----:B------:R-:W-:Y:S01]  /*0040*/  MOV R0, 0x0 ;  /* 0x0000000000007802 */ /* 0x000fe20000000f00 */
[----:B------:R-:W1:Y:S01]  /*0050*/  S2R R17, SR_TID.Y ;  /* 0x0000000000117919 */ /* 0x000e620000002200 */
[----:B------:R-:W2:Y:S02]  /*0060*/  LDCU UR5, c[0x0][0x2fc] ;  /* 0x00005f80ff0577ac */ /* 0x000ea40008000800 */
[----:B------:R3:W4:Y:S01]  /*0070*/  LDC.64 R8, c[0x4][R0] ;  /* 0x0100000000087b82 */ /* 0x0007220000000a00 */
[----:B------:R-:W5:Y:S01]  /*0080*/  S2R R2, SR_CTAID.X ;  /* 0x0000000000027919 */ /* 0x000f620000002500 */
[----:B------:R-:W3:Y:S01]  /*0090*/  LDCU.64 UR6, c[0x4][0x8] ;  /* 0x01000100ff0677ac */ /* 0x000ee20008000a00 */
[----:B------:R-:W1:Y:S01]  /*00a0*/  LDCU.64 UR36, c[0x0][0x358] ;  /* 0x00006b00ff2477ac */ /* 0x000e620008000a00 */
[----:B0-----:R-:W-:-:S05]  /*00b0*/  IADD3 R6, P0, PT, R1, UR4, RZ ;  /* 0x0000000401067c10 */ /* 0x001fca000ff1e0ff */
[----:B--2---:R-:W-:Y:S02]  /*00c0*/  IMAD.X R7, RZ, RZ, UR5, P0 ;  /* 0x00000005ff077e24 */ /* 0x004fe400080e06ff */
[----:B---3--:R-:W-:Y:S01]  /*00d0*/  IMAD.U32 R4, RZ, RZ, UR6 ;  /* 0x00000006ff047e24 */ /* 0x008fe2000f8e00ff */
[----:B------:R-:W-:Y:S01]  /*00e0*/  MOV R5, UR7 ;  /* 0x0000000700057c02 */ /* 0x000fe20008000f00 */
[----:B-1----:R0:W-:Y:S04]  /*00f0*/  STL.64 [R1], R16 ;  /* 0x0000001001007387 */ /* 0x0021e80000100a00 */
[----:B-----5:R0:W-:Y:S02]  /*0100*/  STL [R1+0x8], R2 ;  /* 0x0000080201007387 */ /* 0x0201e40000100800 */
[----:B------:R-:W-:-:S07]  /*0110*/  LEPC R20, `(.L_x_0) ;  /* 0x000000001014794e */ /* 0x000fce0000000000 */
[----:B0---4-:R-:W-:Y:S05]  /*0120*/  CALL.ABS.NOINC R8 ;  /* 0x0000000008007343 */ /* 0x011fea0003c00000 */
.L_x_0:
[----:B------:R-:W0:Y:S01]  /*0130*/  LDCU.64 UR4, c[0x0][0x3a8] ;  /* 0x00007500ff0477ac */ /* 0x000e220008000a00 */
[----:B------:R-:W-:Y:S01]  /*0140*/  MOV R4, R17 ;  /* 0x0000001100047202 */ /* 0x000fe20000000f00 */
[----:B------:R-:W-:Y:S02]  /*0150*/  IMAD.MOV.U32 R5, RZ, RZ, RZ ;  /* 0x000000ffff057224 */ /* 0x000fe400078e00ff */
[----:B------:R-:W-:Y:S01]  /*0160*/  HFMA2 R7, -RZ, RZ, 0, 0 ;  /* 0x00000000ff077431 */ /* 0x000fe200000001ff */
[----:B------:R-:W1:Y:S01]  /*0170*/  LDCU.128 UR8, c[0x0][0x380] ;  /* 0x00007000ff0877ac */ /* 0x000e620008000c00 */
[----:B------:R-:W-:Y:S01]  /*0180*/  SHF.L.U32 R6, R16, 0x2, RZ ;  /* 0x0000000210067819 */ /* 0x000fe200000006ff */
[----:B------:R-:W-:-:S04]  /*0190*/  IMAD R17, R17, 0xa, R16 ;  /* 0x0000000a11117824 */ /* 0x000fc800078e0210 */
[----:B------:R-:W-:-:S05]  /*01a0*/  IMAD R17, R2, 0x64, R17 ;  /* 0x0000006402117824 */ /* 0x000fca00078e0211 */
[----:B------:R-:W-:Y:S01]  /*01b0*/  I2FP.F32.U32 R17, R17 ;  /* 0x0000001100117245 */ /* 0x000fe20000201000 */
[----:B0-----:R-:W-:-:S04]  /*01c0*/  IMAD.WIDE.U32 R4, R2, UR4, R4 ;  /* 0x0000000402047c25 */ /* 0x001fc8000f8e0004 */
[----:B------:R-:W-:Y:S02]  /*01d0*/  IMAD R0, R2, UR5, R5 ;  /* 0x0000000502007c24 */ /* 0x000fe4000f8e0205 */
[----:B-1----:R-:W-:-:S04]  /*01e0*/  IMAD.WIDE.U32 R6, R4, UR10, R6 ;  /* 0x0000000a04067c25 */ /* 0x002fc8000f8e0006 */
[----:B------:R-:W-:Y:S01]  /*01f0*/  IMAD R3, R0, UR10, RZ ;  /* 0x0000000a00037c24 */ /* 0x000fe2000f8e02ff */
[----:B------:R-:W-:-:S03]  /*0200*/  IADD3 R2, P0, PT, R6, UR8, RZ ;  /* 0x0000000806027c10 */ /* 0x000fc6000ff1e0ff */
[----:B------:R-:W-:-:S05]  /*0210*/  IMAD R3, R4, UR11, R3 ;  /* 0x0000000b04037c24 */ /* 0x000fca000f8e0203 */
[----:B------:R-:W-:-:S05]  /*0220*/  IADD3.X R3, PT, PT, R7, UR9, R3, P0, !PT ;  /* 0x0000000907037c10 */ /* 0x000fca00087fe403 */
[----:B------:R-:W-:Y:S01]  /*0230*/  STG.E desc[UR36][R2.64], R17 ;  /* 0x0000001102007986 */ /* 0x000fe2000c101924 */
[----:B------:R-:W-:Y:S05]  /*0240*/  EXIT ;  /* 0x000000000000794d */ /* 0x000fea0003800000 */
.L_x_1:
[----:B------:R-:W-:-:S00]  /*0250*/  BRA `(.L_x_1) ;  /* 0xfffffffc00fc7947 */ /* 0x000fc0000383ffff */
[----:B------:R-:W-:-:S00]  /*0260*/  NOP ;  /* 0x0000000000007918 */ /* 0x000fc00000000000 */
        /* <DEDUP_REMOVED lines=9> */
.L_x_2:


//--------------------- .nv.global.init           --------------------------
	.section	.nv.global.init,"aw",@progbits
.nv.global.init:
	.type		$str,@object
	.size		$str,(.L_0 - $str)
$str:
        /*0000*/ 	.byte	0x25, 0x64, 0x20, 0x25, 0x64, 0x20, 0x25, 0x64, 0x0a, 0x00
.L_0:


//--------------------- .nv.shared.reserved.0     --------------------------
	.section	.nv.shared.reserved.0,"aw",@nobits
	.weak		__nv_reservedSMEM_offset_0_alias
	.size		__nv_reservedSMEM_offset_0_alias, 0, 64
	.other		__nv_reservedSMEM_offset_0_alias,@"STO_CUDA_RESERVED_SHARED STV_DEFAULT"
__nv_reservedSMEM_offset_0_alias:
	.zero		0
	.zero		64


//--------------------- .nv.constant0._Z8MyKernel14cudaPitchedPtr10cudaExtent --------------------------
	.section	.nv.constant0._Z8MyKernel14cudaPitchedPtr10cudaExtent,"a",@progbits
	.sectionflags	@""
	.align	4
.nv.constant0._Z8MyKernel14cudaPitchedPtr10cudaExtent:
	.zero		952


//--------------------- SYMBOLS --------------------------

	.type		.nv.reservedSmem.offset0,@object
	.size		.nv.reservedSmem.offset0,0x4
	.type		vprintf,@function
